//
// Generated by NVIDIA NVVM Compiler
//
// Compiler Build ID: CL-36424714
// Cuda compilation tools, release 13.0, V13.0.88
// Based on NVVM 20.0.0
//

.version 9.0
.target sm_100
.address_size 64

	// .globl	_Z21transposeSharedKernelPKfPfii
// _ZZ21transposeSharedKernelPKfPfiiE4tile has been demoted

.visible .entry _Z21transposeSharedKernelPKfPfii(
	.param .u64 .ptr .align 1 _Z21transposeSharedKernelPKfPfii_param_0,
	.param .u64 .ptr .align 1 _Z21transposeSharedKernelPKfPfii_param_1,
	.param .u32 _Z21transposeSharedKernelPKfPfii_param_2,
	.param .u32 _Z21transposeSharedKernelPKfPfii_param_3
)
{
	.reg .pred 	%p<7>;
	.reg .b32 	%r<25>;
	.reg .b32 	%f<3>;
	.reg .b64 	%rd<9>;
	// demoted variable
	.shared .align 4 .b8 _ZZ21transposeSharedKernelPKfPfiiE4tile[1088];
	ld.param.u64 	%rd1, [_Z21transposeSharedKernelPKfPfii_param_0];
	ld.param.u64 	%rd2, [_Z21transposeSharedKernelPKfPfii_param_1];
	ld.param.u32 	%r6, [_Z21transposeSharedKernelPKfPfii_param_2];
	ld.param.u32 	%r8, [_Z21transposeSharedKernelPKfPfii_param_3];
	mov.u32 	%r9, %ctaid.x;
	shl.b32 	%r10, %r9, 4;
	mov.u32 	%r1, %tid.x;
	add.s32 	%r11, %r10, %r1;
	mov.u32 	%r12, %ctaid.y;
	shl.b32 	%r13, %r12, 4;
	mov.u32 	%r2, %tid.y;
	add.s32 	%r14, %r13, %r2;
	mad.lo.s32 	%r3, %r6, %r14, %r11;
	add.s32 	%r4, %r13, %r1;
	add.s32 	%r5, %r10, %r2;
	setp.ge.s32 	%p1, %r11, %r6;
	setp.ge.s32 	%p2, %r14, %r8;
	or.pred  	%p3, %p1, %p2;
	@%p3 bra 	$L__BB0_2;
	cvta.to.global.u64 	%rd3, %rd1;
	mul.wide.s32 	%rd4, %r3, 4;
	add.s64 	%rd5, %rd3, %rd4;
	ld.global.f32 	%f1, [%rd5];
	mov.u32 	%r16, _ZZ21transposeSharedKernelPKfPfiiE4tile;
	mad.lo.s32 	%r17, %r2, 68, %r16;
	shl.b32 	%r18, %r1, 2;
	add.s32 	%r19, %r17, %r18;
	st.shared.f32 	[%r19], %f1;
$L__BB0_2:
	bar.sync 	0;
	setp.ge.s32 	%p4, %r4, %r8;
	setp.ge.s32 	%p5, %r5, %r6;
	or.pred  	%p6, %p5, %p4;
	@%p6 bra 	$L__BB0_4;
	mov.u32 	%r20, _ZZ21transposeSharedKernelPKfPfiiE4tile;
	mad.lo.s32 	%r21, %r1, 68, %r20;
	shl.b32 	%r22, %r2, 2;
	add.s32 	%r23, %r21, %r22;
	ld.shared.f32 	%f2, [%r23];
	mad.lo.s32 	%r24, %r8, %r5, %r4;
	cvta.to.global.u64 	%rd6, %rd2;
	mul.wide.s32 	%rd7, %r24, 4;
	add.s64 	%rd8, %rd6, %rd7;
	st.global.f32 	[%rd8], %f2;
$L__BB0_4:
	ret;

}


// ===== COMPILED SASS (sm_100) =====

	.target	sm_100

	.elftype	@"ET_EXEC"


//--------------------- .note.nv.tkinfo           --------------------------
	.section	.note.nv.tkinfo,"",@"SHT_NOTE"
	.sectionflags	@"SHF_NOTE_NV_TKINFO"
	.tkinfo
        /*0018*/ 	.word	0x00000002
        /*0030*/ 	.string	""
        /*0030*/ 	.string	"ptxas"
        /*0030*/ 	.string	"Cuda compilation tools, release 13.0, V13.0.88"
        /*0030*/ 	.string	"Build cuda_13.0.r13.0/compiler.36424714_0"
        /*0030*/ 	.string	"-arch sm_100 -m 64 "



//--------------------- .note.nv.cuinfo           --------------------------
	.section	.note.nv.cuinfo,"",@"SHT_NOTE"
	.sectionflags	@"SHF_NOTE_NV_CUINFO"
        /*0018*/ 	.short	0x0002
        /*001a*/ 	.short	0x0064
        /*001c*/ 	.short	0x0082
	.zero		2


//--------------------- .nv.info                  --------------------------
	.section	.nv.info,"",@"SHT_CUDA_INFO"
	.align	4


	//----- nvinfo : EIATTR_REGCOUNT
	.align		4
        /*0000*/ 	.byte	0x04, 0x2f
        /*0002*/ 	.short	(.L_1 - .L_0)
	.align		4
.L_0:
        /*0004*/ 	.word	index@(_Z21transposeSharedKernelPKfPfii)
        /*0008*/ 	.word	0x0000000e


	//----- nvinfo : EIATTR_FRAME_SIZE
	.align		4
.L_1:
        /*000c*/ 	.byte	0x04, 0x11
        /*000e*/ 	.short	(.L_3 - .L_2)
	.align		4
.L_2:
        /*0010*/ 	.word	index@(_Z21transposeSharedKernelPKfPfii)
        /*0014*/ 	.word	0x00000000


	//----- nvinfo : EIATTR_MIN_STACK_SIZE
	.align		4
.L_3:
        /*0018*/ 	.byte	0x04, 0x12
        /*001a*/ 	.short	(.L_5 - .L_4)
	.align		4
.L_4:
        /*001c*/ 	.word	index@(_Z21transposeSharedKernelPKfPfii)
        /*0020*/ 	.word	0x00000000
.L_5:


//--------------------- .nv.compat                --------------------------
	.section	.nv.compat,"",@"SHT_CUDA_COMPAT_INFO"
	.align	4
        /*0000*/ 	.byte	0x02, 0x09, 0x00, 0x00, 0x02, 0x02, 0x01, 0x00, 0x02, 0x05, 0x05, 0x00, 0x03, 0x07, 0x01, 0x01
        /*0010*/ 	.byte	0x02, 0x03, 0x00, 0x00, 0x02, 0x06, 0x01, 0x00, 0x04, 0x0b, 0x08, 0x00, 0x09, 0x00, 0x00, 0x00
        /*0020*/ 	.byte	0x00, 0x00, 0x00, 0x00


//--------------------- .nv.info._Z21transposeSharedKernelPKfPfii --------------------------
	.section	.nv.info._Z21transposeSharedKernelPKfPfii,"",@"SHT_CUDA_INFO"
	.sectionflags	@""
	.align	4


	//----- nvinfo : EIATTR_CUDA_API_VERSION
	.align		4
        /*0000*/ 	.byte	0x04, 0x37
        /*0002*/ 	.short	(.L_7 - .L_6)
.L_6:
        /*0004*/ 	.word	0x00000082


	//----- nvinfo : EIATTR_KPARAM_INFO
	.align		4
.L_7:
        /*0008*/ 	.byte	0x04, 0x17
        /*000a*/ 	.short	(.L_9 - .L_8)
.L_8:
        /*000c*/ 	.word	0x00000000
        /*0010*/ 	.short	0x0003
        /*0012*/ 	.short	0x0014
        /*0014*/ 	.byte	0x00, 0xf0, 0x11, 0x00


	//----- nvinfo : EIATTR_KPARAM_INFO
	.align		4
.L_9:
        /*0018*/ 	.byte	0x04, 0x17
        /*001a*/ 	.short	(.L_11 - .L_10)
.L_10:
        /*001c*/ 	.word	0x00000000
        /*0020*/ 	.short	0x0002
        /*0022*/ 	.short	0x0010
        /*0024*/ 	.byte	0x00, 0xf0, 0x11, 0x00


	//----- nvinfo : EIATTR_KPARAM_INFO
	.align		4
.L_11:
        /*0028*/ 	.byte	0x04, 0x17
        /*002a*/ 	.short	(.L_13 - .L_12)
.L_12:
        /*002c*/ 	.word	0x00000000
        /*0030*/ 	.short	0x0001
        /*0032*/ 	.short	0x0008
        /*0034*/ 	.byte	0x00, 0xf5, 0x21, 0x00


	//----- nvinfo : EIATTR_KPARAM_INFO
	.align		4
.L_13:
        /*0038*/ 	.byte	0x04, 0x17
        /*003a*/ 	.short	(.L_15 - .L_14)
.L_14:
        /*003c*/ 	.word	0x00000000
        /*0040*/ 	.short	0x0000
        /*0042*/ 	.short	0x0000
        /*0044*/ 	.byte	0x00, 0xf5, 0x21, 0x00


	//----- nvinfo : EIATTR_SPARSE_MMA_MASK
	.align		4
.L_15:
        /*0048*/ 	.byte	0x03, 0x50
        /*004a*/ 	.short	0x0000


	//----- nvinfo : EIATTR_MAXREG_COUNT
	.align		4
        /*004c*/ 	.byte	0x03, 0x1b
        /*004e*/ 	.short	0x00ff


	//----- nvinfo : EIATTR_NUM_BARRIERS
	.align		4
        /*0050*/ 	.byte	0x02, 0x4c
        /*0052*/ 	.byte	0x01
	.zero		1


	//----- nvinfo : EIATTR_MERCURY_ISA_VERSION
	.align		4
        /*0054*/ 	.byte	0x03, 0x5f
        /*0056*/ 	.short	0x0101


	//----- nvinfo : EIATTR_VRC_CTA_INIT_COUNT
	.align		4
        /*0058*/ 	.byte	0x02, 0x4a
	.zero		1
	.zero		1


	//----- nvinfo : EIATTR_EXIT_INSTR_OFFSETS
	.align		4
        /*005c*/ 	.byte	0x04, 0x1c
        /*005e*/ 	.short	(.L_17 - .L_16)


	//   ....[0]....
.L_16:
        /*0060*/ 	.word	0x000001a0


	//   ....[1]....
        /*0064*/ 	.word	0x00000250


	//----- nvinfo : EIATTR_CBANK_PARAM_SIZE
	.align		4
.L_17:
        /*0068*/ 	.byte	0x03, 0x19
        /*006a*/ 	.short	0x0018


	//----- nvinfo : EIATTR_PARAM_CBANK
	.align		4
        /*006c*/ 	.byte	0x04, 0x0a
        /*006e*/ 	.short	(.L_19 - .L_18)
	.align		4
.L_18:
        /*0070*/ 	.word	index@(.nv.constant0._Z21transposeSharedKernelPKfPfii)
        /*0074*/ 	.short	0x0380
        /*0076*/ 	.short	0x0018


	//----- nvinfo : EIATTR_SW_WAR
	.align		4
.L_19:
        /*0078*/ 	.byte	0x04, 0x36
        /*007a*/ 	.short	(.L_21 - .L_20)
.L_20:
        /*007c*/ 	.word	0x00000008
.L_21:


//--------------------- .nv.callgraph             --------------------------
	.section	.nv.callgraph,"",@"SHT_CUDA_CALLGRAPH"
	.align	4
	.sectionentsize	8
	.align		4
        /*0000*/ 	.word	0x00000000
	.align		4
        /*0004*/ 	.word	0xffffffff
	.align		4
        /*0008*/ 	.word	0x00000000
	.align		4
        /*000c*/ 	.word	0xfffffffe
	.align		4
        /*0010*/ 	.word	0x00000000
	.align		4
        /*0014*/ 	.word	0xfffffffd
	.align		4
        /*0018*/ 	.word	0x00000000
	.align		4
        /*001c*/ 	.word	0xfffffffc


//--------------------- .text._Z21transposeSharedKernelPKfPfii --------------------------
	.section	.text._Z21transposeSharedKernelPKfPfii,"ax",@progbits
	.align	128
        .global         _Z21transposeSharedKernelPKfPfii
        .type           _Z21transposeSharedKernelPKfPfii,@function
        .size           _Z21transposeSharedKernelPKfPfii,(.L_x_1 - _Z21transposeSharedKernelPKfPfii)
        .other          _Z21transposeSharedKernelPKfPfii,@"STO_CUDA_ENTRY STV_DEFAULT"
_Z21transposeSharedKernelPKfPfii:
.text._Z21transposeSharedKernelPKfPfii:
[----:B------:R-:W-:Y:S01]  /*0000*/  LDC R1, c[0x0][0x37c] ;  /* 0x0000df00ff017b82 */ /* 0x000fe20000000800 */
[----:B------:R-:W0:Y:S01]  /*0010*/  S2R R11, SR_TID.Y ;  /* 0x00000000000b7919 */ /* 0x000e220000002200 */
[----:B------:R-:W1:Y:S01]  /*0020*/  LDCU.64 UR6, c[0x0][0x390] ;  /* 0x00007200ff0677ac */ /* 0x000e620008000a00 */
[----:B------:R-:W0:Y:S01]  /*0030*/  S2R R8, SR_CTAID.Y ;  /* 0x0000000000087919 */ /* 0x000e220000002600 */
[----:B------:R-:W2:Y:S01]  /*0040*/  LDCU.64 UR4, c[0x0][0x358] ;  /* 0x00006b00ff0477ac */ /* 0x000ea20008000a00 */
[----:B------:R-:W3:Y:S01]  /*0050*/  S2R R6, SR_CTAID.X ;  /* 0x0000000000067919 */ /* 0x000ee20000002500 */
[----:B------:R-:W3:Y:S01]  /*0060*/  S2R R9, SR_TID.X ;  /* 0x0000000000097919 */ /* 0x000ee20000002100 */
[----:B0-----:R-:W-:-:S05]  /*0070*/  IMAD R5, R8, 0x10, R11 ;  /* 0x0000001008057824 */ /* 0x001fca00078e020b */
[----:B-1----:R-:W-:Y:S01]  /*0080*/  ISETP.GE.AND P0, PT, R5, UR7, PT ;  /* 0x0000000705007c0c */ /* 0x002fe2000bf06270 */
[----:B---3--:R-:W-:-:S04]  /*0090*/  IMAD R0, R6, 0x10, R9 ;  /* 0x0000001006007824 */ /* 0x008fc800078e0209 */
[----:B------:R-:W-:Y:S01]  /*00a0*/  IMAD R5, R5, UR6, R0 ;  /* 0x0000000605057c24 */ /* 0x000fe2000f8e0200 */
[----:B------:R-:W-:-:S13]  /*00b0*/  ISETP.GE.OR P0, PT, R0, UR6, P0 ;  /* 0x0000000600007c0c */ /* 0x000fda0008706670 */
[----:B------:R-:W0:Y:S02]  /*00c0*/  @!P0 LDC.64 R2, c[0x0][0x380] ;  /* 0x0000e000ff028b82 */ /* 0x000e240000000a00 */
[----:B0-----:R-:W-:-:S06]  /*00d0*/  @!P0 IMAD.WIDE R2, R5, 0x4, R2 ;  /* 0x0000000405028825 */ /* 0x001fcc00078e0202 */
[----:B--2---:R-:W2:Y:S01]  /*00e0*/  @!P0 LDG.E R2, desc[UR4][R2.64] ;  /* 0x0000000402028981 */ /* 0x004ea2000c1e1900 */
[----:B------:R-:W-:Y:S02]  /*00f0*/  @!P0 MOV R4, 0x400 ;  /* 0x0000040000048802 */ /* 0x000fe40000000f00 */
[----:B------:R-:W-:Y:S01]  /*0100*/  LEA R0, R8, R9, 0x4 ;  /* 0x0000000908007211 */ /* 0x000fe200078e20ff */
[----:B------:R-:W0:Y:S03]  /*0110*/  @!P0 S2R R5, SR_CgaCtaId ;  /* 0x0000000000058919 */ /* 0x000e260000008800 */
[----:B------:R-:W-:Y:S02]  /*0120*/  ISETP.GE.AND P1, PT, R0, UR7, PT ;  /* 0x0000000700007c0c */ /* 0x000fe4000bf26270 */
[----:B0-----:R-:W-:Y:S01]  /*0130*/  @!P0 LEA R4, R5, R4, 0x18 ;  /* 0x0000000405048211 */ /* 0x001fe200078ec0ff */
[----:B------:R-:W-:-:S04]  /*0140*/  IMAD R5, R6, 0x10, R11 ;  /* 0x0000001006057824 */ /* 0x000fc800078e020b */
[----:B------:R-:W-:Y:S01]  /*0150*/  @!P0 IMAD R4, R11, 0x44, R4 ;  /* 0x000000440b048824 */ /* 0x000fe200078e0204 */
[----:B------:R-:W-:-:S04]  /*0160*/  ISETP.GE.OR P1, PT, R5, UR6, P1 ;  /* 0x0000000605007c0c */ /* 0x000fc80008f26670 */
[----:B------:R-:W-:-:S05]  /*0170*/  @!P0 LEA R7, R9, R4, 0x2 ;  /* 0x0000000409078211 */ /* 0x000fca00078e10ff */
[----:B--2---:R0:W-:Y:S01]  /*0180*/  @!P0 STS [R7], R2 ;  /* 0x0000000207008388 */ /* 0x0041e20000000800 */
[----:B------:R-:W-:Y:S06]  /*0190*/  BAR.SYNC.DEFER_BLOCKING 0x0 ;  /* 0x0000000000007b1d */ /* 0x000fec0000010000 */
[----:B------:R-:W-:Y:S05]  /*01a0*/  @P1 EXIT ;  /* 0x000000000000194d */ /* 0x000fea0003800000 */
[----:B------:R-:W1:Y:S01]  /*01b0*/  S2R R3, SR_CgaCtaId ;  /* 0x0000000000037919 */ /* 0x000e620000008800 */
[----:B0-----:R-:W-:Y:S01]  /*01c0*/  MOV R2, 0x400 ;  /* 0x0000040000027802 */ /* 0x001fe20000000f00 */
[----:B------:R-:W-:-:S03]  /*01d0*/  IMAD R5, R5, UR7, R0 ;  /* 0x0000000705057c24 */ /* 0x000fc6000f8e0200 */
[----:B-1----:R-:W-:-:S05]  /*01e0*/  LEA R2, R3, R2, 0x18 ;  /* 0x0000000203027211 */ /* 0x002fca00078ec0ff */
[----:B------:R-:W-:-:S04]  /*01f0*/  IMAD R2, R9, 0x44, R2 ;  /* 0x0000004409027824 */ /* 0x000fc800078e0202 */
[----:B------:R-:W-:Y:S02]  /*0200*/  IMAD R4, R11, 0x4, R2 ;  /* 0x000000040b047824 */ /* 0x000fe400078e0202 */
[----:B------:R-:W0:Y:S03]  /*0210*/  LDC.64 R2, c[0x0][0x388] ;  /* 0x0000e200ff027b82 */ /* 0x000e260000000a00 */
[----:B------:R-:W1:Y:S01]  /*0220*/  LDS R7, [R4] ;  /* 0x0000000004077984 */ /* 0x000e620000000800 */
[----:B0-----:R-:W-:-:S05]  /*0230*/  IMAD.WIDE R2, R5, 0x4, R2 ;  /* 0x0000000405027825 */ /* 0x001fca00078e0202 */
[----:B-1----:R-:W-:Y:S01]  /*0240*/  STG.E desc[UR4][R2.64], R7 ;  /* 0x0000000702007986 */ /* 0x002fe2000c101904 */
[----:B------:R-:W-:Y:S05]  /*0250*/  EXIT ;  /* 0x000000000000794d */ /* 0x000fea0003800000 */
.L_x_0:
[----:B------:R-:W-:-:S00]  /*0260*/  BRA `(.L_x_0) ;  /* 0xfffffffc00fc7947 */ /* 0x000fc0000383ffff */
[----:B------:R-:W-:-:S00]  /*0270*/  NOP ;  /* 0x0000000000007918 */ /* 0x000fc00000000000 */
        /* <DEDUP_REMOVED lines=8> */
.L_x_1:


//--------------------- .nv.shared._Z21transposeSharedKernelPKfPfii --------------------------
	.section	.nv.shared._Z21transposeSharedKernelPKfPfii,"aw",@nobits
	.sectionflags	@""
	.align	4
.nv.shared._Z21transposeSharedKernelPKfPfii:
	.zero		2112


//--------------------- .nv.shared.reserved.0     --------------------------
	.section	.nv.shared.reserved.0,"aw",@nobits
	.weak		__nv_reservedSMEM_offset_0_alias
	.size		__nv_reservedSMEM_offset_0_alias, 0, 64
	.other		__nv_reservedSMEM_offset_0_alias,@"STO_CUDA_RESERVED_SHARED STV_DEFAULT"
__nv_reservedSMEM_offset_0_alias:
	.zero		0
	.zero		64


//--------------------- .nv.constant0._Z21transposeSharedKernelPKfPfii --------------------------
	.section	.nv.constant0._Z21transposeSharedKernelPKfPfii,"a",@progbits
	.sectionflags	@""
	.align	4
.nv.constant0._Z21transposeSharedKernelPKfPfii:
	.zero		920


//--------------------- SYMBOLS --------------------------

	.type		.nv.reservedSmem.offset0,@object
	.size		.nv.reservedSmem.offset0,0x4
	.type		.nv.reservedSmem.cap,@object
	.size		.nv.reservedSmem.cap,0x4
